//
// Generated by NVIDIA NVVM Compiler
//
// Compiler Build ID: CL-36424714
// Cuda compilation tools, release 13.0, V13.0.88
// Based on NVVM 20.0.0
//

.version 9.0
.target sm_100
.address_size 64

	// .globl	_Z4testP7octNode

.visible .entry _Z4testP7octNode(
	.param .u64 .ptr .align 1 _Z4testP7octNode_param_0
)
{
	.reg .b32 	%r<3>;
	.reg .b64 	%rd<10>;

	ld.param.u64 	%rd1, [_Z4testP7octNode_param_0];
	cvta.to.global.u64 	%rd2, %rd1;
	mov.u32 	%r1, %tid.x;
	mul.wide.u32 	%rd3, %r1, 16;
	add.s64 	%rd4, %rd2, %rd3;
	ld.global.u64 	%rd5, [%rd4+8];
	cvta.to.global.u64 	%rd6, %rd5;
	mul.wide.u32 	%rd7, %r1, 4;
	and.b64  	%rd8, %rd7, 4;
	add.s64 	%rd9, %rd6, %rd8;
	ld.global.u32 	%r2, [%rd9];
	st.global.u32 	[%rd4], %r2;
	ret;

}


// ===== COMPILED SASS (sm_100) =====

	.target	sm_100

	.elftype	@"ET_EXEC"


//--------------------- .note.nv.tkinfo           --------------------------
	.section	.note.nv.tkinfo,"",@"SHT_NOTE"
	.sectionflags	@"SHF_NOTE_NV_TKINFO"
	.tkinfo
        /*0018*/ 	.word	0x00000002
        /*0030*/ 	.string	""
        /*0030*/ 	.string	"ptxas"
        /*0030*/ 	.string	"Cuda compilation tools, release 13.0, V13.0.88"
        /*0030*/ 	.string	"Build cuda_13.0.r13.0/compiler.36424714_0"
        /*0030*/ 	.string	"-arch sm_100 -m 64 "



//--------------------- .note.nv.cuinfo           --------------------------
	.section	.note.nv.cuinfo,"",@"SHT_NOTE"
	.sectionflags	@"SHF_NOTE_NV_CUINFO"
        /*0018*/ 	.short	0x0002
        /*001a*/ 	.short	0x0064
        /*001c*/ 	.short	0x0082
	.zero		2


//--------------------- .nv.info                  --------------------------
	.section	.nv.info,"",@"SHT_CUDA_INFO"
	.align	4


	//----- nvinfo : EIATTR_REGCOUNT
	.align		4
        /*0000*/ 	.byte	0x04, 0x2f
        /*0002*/ 	.short	(.L_1 - .L_0)
	.align		4
.L_0:
        /*0004*/ 	.word	index@(_Z4testP7octNode)
        /*0008*/ 	.word	0x0000000a


	//----- nvinfo : EIATTR_FRAME_SIZE
	.align		4
.L_1:
        /*000c*/ 	.byte	0x04, 0x11
        /*000e*/ 	.short	(.L_3 - .L_2)
	.align		4
.L_2:
        /*0010*/ 	.word	index@(_Z4testP7octNode)
        /*0014*/ 	.word	0x00000000


	//----- nvinfo : EIATTR_MIN_STACK_SIZE
	.align		4
.L_3:
        /*0018*/ 	.byte	0x04, 0x12
        /*001a*/ 	.short	(.L_5 - .L_4)
	.align		4
.L_4:
        /*001c*/ 	.word	index@(_Z4testP7octNode)
        /*0020*/ 	.word	0x00000000
.L_5:


//--------------------- .nv.compat                --------------------------
	.section	.nv.compat,"",@"SHT_CUDA_COMPAT_INFO"
	.align	4
        /*0000*/ 	.byte	0x02, 0x09, 0x00, 0x00, 0x02, 0x02, 0x01, 0x00, 0x02, 0x05, 0x05, 0x00, 0x03, 0x07, 0x01, 0x01
        /*0010*/ 	.byte	0x02, 0x03, 0x00, 0x00, 0x02, 0x06, 0x01, 0x00, 0x04, 0x0b, 0x08, 0x00, 0x09, 0x00, 0x00, 0x00
        /*0020*/ 	.byte	0x00, 0x00, 0x00, 0x00


//--------------------- .nv.info._Z4testP7octNode --------------------------
	.section	.nv.info._Z4testP7octNode,"",@"SHT_CUDA_INFO"
	.sectionflags	@""
	.align	4


	//----- nvinfo : EIATTR_CUDA_API_VERSION
	.align		4
        /*0000*/ 	.byte	0x04, 0x37
        /*0002*/ 	.short	(.L_7 - .L_6)
.L_6:
        /*0004*/ 	.word	0x00000082


	//----- nvinfo : EIATTR_KPARAM_INFO
	.align		4
.L_7:
        /*0008*/ 	.byte	0x04, 0x17
        /*000a*/ 	.short	(.L_9 - .L_8)
.L_8:
        /*000c*/ 	.word	0x00000000
        /*0010*/ 	.short	0x0000
        /*0012*/ 	.short	0x0000
        /*0014*/ 	.byte	0x00, 0xf5, 0x21, 0x00


	//----- nvinfo : EIATTR_SPARSE_MMA_MASK
	.align		4
.L_9:
        /*0018*/ 	.byte	0x03, 0x50
        /*001a*/ 	.short	0x0000


	//----- nvinfo : EIATTR_MAXREG_COUNT
	.align		4
        /*001c*/ 	.byte	0x03, 0x1b
        /*001e*/ 	.short	0x00ff


	//----- nvinfo : EIATTR_MERCURY_ISA_VERSION
	.align		4
        /*0020*/ 	.byte	0x03, 0x5f
        /*0022*/ 	.short	0x0101


	//----- nvinfo : EIATTR_VRC_CTA_INIT_COUNT
	.align		4
        /*0024*/ 	.byte	0x02, 0x4a
	.zero		1
	.zero		1


	//----- nvinfo : EIATTR_EXIT_INSTR_OFFSETS
	.align		4
        /*0028*/ 	.byte	0x04, 0x1c
        /*002a*/ 	.short	(.L_11 - .L_10)


	//   ....[0]....
.L_10:
        /*002c*/ 	.word	0x000000c0


	//----- nvinfo : EIATTR_CBANK_PARAM_SIZE
	.align		4
.L_11:
        /*0030*/ 	.byte	0x03, 0x19
        /*0032*/ 	.short	0x0008


	//----- nvinfo : EIATTR_PARAM_CBANK
	.align		4
        /*0034*/ 	.byte	0x04, 0x0a
        /*0036*/ 	.short	(.L_13 - .L_12)
	.align		4
.L_12:
        /*0038*/ 	.word	index@(.nv.constant0._Z4testP7octNode)
        /*003c*/ 	.short	0x0380
        /*003e*/ 	.short	0x0008


	//----- nvinfo : EIATTR_SW_WAR
	.align		4
.L_13:
        /*0040*/ 	.byte	0x04, 0x36
        /*0042*/ 	.short	(.L_15 - .L_14)
.L_14:
        /*0044*/ 	.word	0x00000008
.L_15:


//--------------------- .nv.callgraph             --------------------------
	.section	.nv.callgraph,"",@"SHT_CUDA_CALLGRAPH"
	.align	4
	.sectionentsize	8
	.align		4
        /*0000*/ 	.word	0x00000000
	.align		4
        /*0004*/ 	.word	0xffffffff
	.align		4
        /*0008*/ 	.word	0x00000000
	.align		4
        /*000c*/ 	.word	0xfffffffe
	.align		4
        /*0010*/ 	.word	0x00000000
	.align		4
        /*0014*/ 	.word	0xfffffffd
	.align		4
        /*0018*/ 	.word	0x00000000
	.align		4
        /*001c*/ 	.word	0xfffffffc


//--------------------- .text._Z4testP7octNode    --------------------------
	.section	.text._Z4testP7octNode,"ax",@progbits
	.align	128
        .global         _Z4testP7octNode
        .type           _Z4testP7octNode,@function
        .size           _Z4testP7octNode,(.L_x_1 - _Z4testP7octNode)
        .other          _Z4testP7octNode,@"STO_CUDA_ENTRY STV_DEFAULT"
_Z4testP7octNode:
.text._Z4testP7octNode:
[----:B------:R-:W-:Y:S01]  /*0000*/  LDC R1, c[0x0][0x37c] ;  /* 0x0000df00ff017b82 */ /* 0x000fe20000000800 */
[----:B------:R-:W0:Y:S07]  /*0010*/  S2R R7, SR_TID.X ;  /* 0x0000000000077919 */ /* 0x000e2e0000002100 */
[----:B------:R-:W0:Y:S01]  /*0020*/  LDC.64 R2, c[0x0][0x380] ;  /* 0x0000e000ff027b82 */ /* 0x000e220000000a00 */
[----:B------:R-:W1:Y:S01]  /*0030*/  LDCU.64 UR4, c[0x0][0x358] ;  /* 0x00006b00ff0477ac */ /* 0x000e620008000a00 */
[----:B0-----:R-:W-:-:S05]  /*0040*/  IMAD.WIDE.U32 R2, R7, 0x10, R2 ;  /* 0x0000001007027825 */ /* 0x001fca00078e0002 */
[----:B-1----:R-:W2:Y:S01]  /*0050*/  LDG.E.64 R4, desc[UR4][R2.64+0x8] ;  /* 0x0000080402047981 */ /* 0x002ea2000c1e1b00 */
[----:B------:R-:W-:-:S05]  /*0060*/  IMAD.SHL.U32 R0, R7, 0x4, RZ ;  /* 0x0000000407007824 */ /* 0x000fca00078e00ff */
[----:B------:R-:W-:-:S04]  /*0070*/  LOP3.LUT R7, R0, 0x4, RZ, 0xc0, !PT ;  /* 0x0000000400077812 */ /* 0x000fc800078ec0ff */
[----:B--2---:R-:W-:-:S04]  /*0080*/  IADD3 R4, P0, PT, R4, R7, RZ ;  /* 0x0000000704047210 */ /* 0x004fc80007f1e0ff */
[----:B------:R-:W-:-:S06]  /*0090*/  IADD3.X R5, PT, PT, RZ, R5, RZ, P0, !PT ;  /* 0x00000005ff057210 */ /* 0x000fcc00007fe4ff */
[----:B------:R-:W2:Y:S04]  /*00a0*/  LDG.E R5, desc[UR4][R4.64] ;  /* 0x0000000404057981 */ /* 0x000ea8000c1e1900 */
[----:B--2---:R-:W-:Y:S01]  /*00b0*/  STG.E desc[UR4][R2.64], R5 ;  /* 0x0000000502007986 */ /* 0x004fe2000c101904 */
[----:B------:R-:W-:Y:S05]  /*00c0*/  EXIT ;  /* 0x000000000000794d */ /* 0x000fea0003800000 */
.L_x_0:
[----:B------:R-:W-:-:S00]  /*00d0*/  BRA `(.L_x_0) ;  /* 0xfffffffc00fc7947 */ /* 0x000fc0000383ffff */
[----:B------:R-:W-:-:S00]  /*00e0*/  NOP ;  /* 0x0000000000007918 */ /* 0x000fc00000000000 */
        /* <DEDUP_REMOVED lines=9> */
.L_x_1:


//--------------------- .nv.shared.reserved.0     --------------------------
	.section	.nv.shared.reserved.0,"aw",@nobits
	.weak		__nv_reservedSMEM_offset_0_alias
	.size		__nv_reservedSMEM_offset_0_alias, 0, 64
	.other		__nv_reservedSMEM_offset_0_alias,@"STO_CUDA_RESERVED_SHARED STV_DEFAULT"
__nv_reservedSMEM_offset_0_alias:
	.zero		0
	.zero		64


//--------------------- .nv.constant0._Z4testP7octNode --------------------------
	.section	.nv.constant0._Z4testP7octNode,"a",@progbits
	.sectionflags	@""
	.align	4
.nv.constant0._Z4testP7octNode:
	.zero		904


//--------------------- SYMBOLS --------------------------

	.type		.nv.reservedSmem.offset0,@object
	.size		.nv.reservedSmem.offset0,0x4
